//
// Generated by NVIDIA NVVM Compiler
//
// Compiler Build ID: CL-36424714
// Cuda compilation tools, release 13.0, V13.0.88
// Based on NVVM 20.0.0
//

.version 9.0
.target sm_100
.address_size 64

	// .globl	_Z8relu_f32PfS_i

.visible .entry _Z8relu_f32PfS_i(
	.param .u64 .ptr .align 1 _Z8relu_f32PfS_i_param_0,
	.param .u64 .ptr .align 1 _Z8relu_f32PfS_i_param_1,
	.param .u32 _Z8relu_f32PfS_i_param_2
)
{
	.reg .pred 	%p<2>;
	.reg .b32 	%r<6>;
	.reg .b32 	%f<3>;
	.reg .b64 	%rd<8>;

	ld.param.u64 	%rd1, [_Z8relu_f32PfS_i_param_0];
	ld.param.u64 	%rd2, [_Z8relu_f32PfS_i_param_1];
	ld.param.u32 	%r2, [_Z8relu_f32PfS_i_param_2];
	mov.u32 	%r3, %ntid.x;
	mov.u32 	%r4, %ctaid.x;
	mov.u32 	%r5, %tid.x;
	mad.lo.s32 	%r1, %r3, %r4, %r5;
	setp.ge.s32 	%p1, %r1, %r2;
	@%p1 bra 	$L__BB0_2;
	cvta.to.global.u64 	%rd3, %rd1;
	cvta.to.global.u64 	%rd4, %rd2;
	mul.wide.s32 	%rd5, %r1, 4;
	add.s64 	%rd6, %rd3, %rd5;
	ld.global.f32 	%f1, [%rd6];
	max.f32 	%f2, %f1, 0f00000000;
	add.s64 	%rd7, %rd4, %rd5;
	st.global.f32 	[%rd7], %f2;
$L__BB0_2:
	ret;

}
	// .globl	_Z10relu_f32x4PfS_i
.visible .entry _Z10relu_f32x4PfS_i(
	.param .u64 .ptr .align 1 _Z10relu_f32x4PfS_i_param_0,
	.param .u64 .ptr .align 1 _Z10relu_f32x4PfS_i_param_1,
	.param .u32 _Z10relu_f32x4PfS_i_param_2
)
{
	.reg .pred 	%p<2>;
	.reg .b32 	%r<7>;
	.reg .b32 	%f<9>;
	.reg .b64 	%rd<8>;

	ld.param.u64 	%rd1, [_Z10relu_f32x4PfS_i_param_0];
	ld.param.u64 	%rd2, [_Z10relu_f32x4PfS_i_param_1];
	ld.param.u32 	%r2, [_Z10relu_f32x4PfS_i_param_2];
	mov.u32 	%r3, %ntid.x;
	mov.u32 	%r4, %ctaid.x;
	mov.u32 	%r5, %tid.x;
	mad.lo.s32 	%r6, %r3, %r4, %r5;
	shl.b32 	%r1, %r6, 2;
	setp.ge.s32 	%p1, %r1, %r2;
	@%p1 bra 	$L__BB1_2;
	cvta.to.global.u64 	%rd3, %rd1;
	cvta.to.global.u64 	%rd4, %rd2;
	mul.wide.s32 	%rd5, %r1, 4;
	add.s64 	%rd6, %rd3, %rd5;
	ld.global.v4.f32 	{%f1, %f2, %f3, %f4}, [%rd6];
	max.f32 	%f5, %f1, 0f00000000;
	max.f32 	%f6, %f2, 0f00000000;
	max.f32 	%f7, %f3, 0f00000000;
	max.f32 	%f8, %f4, 0f00000000;
	add.s64 	%rd7, %rd4, %rd5;
	st.global.v4.f32 	[%rd7], {%f5, %f6, %f7, %f8};
$L__BB1_2:
	ret;

}
	// .globl	_Z8relu_f16P6__halfS0_i
.visible .entry _Z8relu_f16P6__halfS0_i(
	.param .u64 .ptr .align 1 _Z8relu_f16P6__halfS0_i_param_0,
	.param .u64 .ptr .align 1 _Z8relu_f16P6__halfS0_i_param_1,
	.param .u32 _Z8relu_f16P6__halfS0_i_param_2
)
{
	.reg .pred 	%p<2>;
	.reg .b16 	%rs<5>;
	.reg .b32 	%r<6>;
	.reg .b32 	%f<2>;
	.reg .b64 	%rd<8>;

	ld.param.u64 	%rd1, [_Z8relu_f16P6__halfS0_i_param_0];
	ld.param.u64 	%rd2, [_Z8relu_f16P6__halfS0_i_param_1];
	ld.param.u32 	%r2, [_Z8relu_f16P6__halfS0_i_param_2];
	mov.u32 	%r3, %ntid.x;
	mov.u32 	%r4, %ctaid.x;
	mov.u32 	%r5, %tid.x;
	mad.lo.s32 	%r1, %r3, %r4, %r5;
	setp.ge.s32 	%p1, %r1, %r2;
	@%p1 bra 	$L__BB2_2;
	cvta.to.global.u64 	%rd3, %rd1;
	cvta.to.global.u64 	%rd4, %rd2;
	mov.f32 	%f1, 0f00000000;
	// begin inline asm
	{  cvt.rn.f16.f32 %rs1, %f1;}

	// end inline asm
	mul.wide.s32 	%rd5, %r1, 2;
	add.s64 	%rd6, %rd3, %rd5;
	ld.global.u16 	%rs4, [%rd6];
	// begin inline asm
	{max.f16 %rs2,%rs1,%rs4;
}
	// end inline asm
	add.s64 	%rd7, %rd4, %rd5;
	st.global.u16 	[%rd7], %rs2;
$L__BB2_2:
	ret;

}


// ===== COMPILED SASS (sm_100) =====

	.target	sm_100

	.elftype	@"ET_EXEC"


//--------------------- .note.nv.tkinfo           --------------------------
	.section	.note.nv.tkinfo,"",@"SHT_NOTE"
	.sectionflags	@"SHF_NOTE_NV_TKINFO"
	.tkinfo
        /*0018*/ 	.word	0x00000002
        /*0030*/ 	.string	""
        /*0030*/ 	.string	"ptxas"
        /*0030*/ 	.string	"Cuda compilation tools, release 13.0, V13.0.88"
        /*0030*/ 	.string	"Build cuda_13.0.r13.0/compiler.36424714_0"
        /*0030*/ 	.string	"-arch sm_100 -m 64 "



//--------------------- .note.nv.cuinfo           --------------------------
	.section	.note.nv.cuinfo,"",@"SHT_NOTE"
	.sectionflags	@"SHF_NOTE_NV_CUINFO"
        /*0018*/ 	.short	0x0002
        /*001a*/ 	.short	0x0064
        /*001c*/ 	.short	0x0082
	.zero		2


//--------------------- .nv.info                  --------------------------
	.section	.nv.info,"",@"SHT_CUDA_INFO"
	.align	4


	//----- nvinfo : EIATTR_REGCOUNT
	.align		4
        /*0000*/ 	.byte	0x04, 0x2f
        /*0002*/ 	.short	(.L_1 - .L_0)
	.align		4
.L_0:
        /*0004*/ 	.word	index@(_Z8relu_f32PfS_i)
        /*0008*/ 	.word	0x0000000a


	//----- nvinfo : EIATTR_FRAME_SIZE
	.align		4
.L_1:
        /*000c*/ 	.byte	0x04, 0x11
        /*000e*/ 	.short	(.L_3 - .L_2)
	.align		4
.L_2:
        /*0010*/ 	.word	index@(_Z8relu_f32PfS_i)
        /*0014*/ 	.word	0x00000000


	//----- nvinfo : EIATTR_REGCOUNT
	.align		4
.L_3:
        /*0018*/ 	.byte	0x04, 0x2f
        /*001a*/ 	.short	(.L_5 - .L_4)
	.align		4
.L_4:
        /*001c*/ 	.word	index@(_Z10relu_f32x4PfS_i)
        /*0020*/ 	.word	0x0000000e


	//----- nvinfo : EIATTR_FRAME_SIZE
	.align		4
.L_5:
        /*0024*/ 	.byte	0x04, 0x11
        /*0026*/ 	.short	(.L_7 - .L_6)
	.align		4
.L_6:
        /*0028*/ 	.word	index@(_Z10relu_f32x4PfS_i)
        /*002c*/ 	.word	0x00000000


	//----- nvinfo : EIATTR_REGCOUNT
	.align		4
.L_7:
        /*0030*/ 	.byte	0x04, 0x2f
        /*0032*/ 	.short	(.L_9 - .L_8)
	.align		4
.L_8:
        /*0034*/ 	.word	index@(_Z8relu_f16P6__halfS0_i)
        /*0038*/ 	.word	0x0000000a


	//----- nvinfo : EIATTR_FRAME_SIZE
	.align		4
.L_9:
        /*003c*/ 	.byte	0x04, 0x11
        /*003e*/ 	.short	(.L_11 - .L_10)
	.align		4
.L_10:
        /*0040*/ 	.word	index@(_Z8relu_f16P6__halfS0_i)
        /*0044*/ 	.word	0x00000000


	//----- nvinfo : EIATTR_MIN_STACK_SIZE
	.align		4
.L_11:
        /*0048*/ 	.byte	0x04, 0x12
        /*004a*/ 	.short	(.L_13 - .L_12)
	.align		4
.L_12:
        /*004c*/ 	.word	index@(_Z8relu_f16P6__halfS0_i)
        /*0050*/ 	.word	0x00000000


	//----- nvinfo : EIATTR_MIN_STACK_SIZE
	.align		4
.L_13:
        /*0054*/ 	.byte	0x04, 0x12
        /*0056*/ 	.short	(.L_15 - .L_14)
	.align		4
.L_14:
        /*0058*/ 	.word	index@(_Z10relu_f32x4PfS_i)
        /*005c*/ 	.word	0x00000000


	//----- nvinfo : EIATTR_MIN_STACK_SIZE
	.align		4
.L_15:
        /*0060*/ 	.byte	0x04, 0x12
        /*0062*/ 	.short	(.L_17 - .L_16)
	.align		4
.L_16:
        /*0064*/ 	.word	index@(_Z8relu_f32PfS_i)
        /*0068*/ 	.word	0x00000000
.L_17:


//--------------------- .nv.compat                --------------------------
	.section	.nv.compat,"",@"SHT_CUDA_COMPAT_INFO"
	.align	4
        /*0000*/ 	.byte	0x02, 0x09, 0x00, 0x00, 0x02, 0x02, 0x01, 0x00, 0x02, 0x05, 0x05, 0x00, 0x03, 0x07, 0x01, 0x01
        /*0010*/ 	.byte	0x02, 0x03, 0x00, 0x00, 0x02, 0x06, 0x01, 0x00, 0x04, 0x0b, 0x08, 0x00, 0x09, 0x00, 0x00, 0x00
        /*0020*/ 	.byte	0x00, 0x00, 0x00, 0x00


//--------------------- .nv.info._Z8relu_f16P6__halfS0_i --------------------------
	.section	.nv.info._Z8relu_f16P6__halfS0_i,"",@"SHT_CUDA_INFO"
	.sectionflags	@""
	.align	4


	//----- nvinfo : EIATTR_CUDA_API_VERSION
	.align		4
        /*0000*/ 	.byte	0x04, 0x37
        /*0002*/ 	.short	(.L_19 - .L_18)
.L_18:
        /*0004*/ 	.word	0x00000082


	//----- nvinfo : EIATTR_KPARAM_INFO
	.align		4
.L_19:
        /*0008*/ 	.byte	0x04, 0x17
        /*000a*/ 	.short	(.L_21 - .L_20)
.L_20:
        /*000c*/ 	.word	0x00000000
        /*0010*/ 	.short	0x0002
        /*0012*/ 	.short	0x0010
        /*0014*/ 	.byte	0x00, 0xf0, 0x11, 0x00


	//----- nvinfo : EIATTR_KPARAM_INFO
	.align		4
.L_21:
        /*0018*/ 	.byte	0x04, 0x17
        /*001a*/ 	.short	(.L_23 - .L_22)
.L_22:
        /*001c*/ 	.word	0x00000000
        /*0020*/ 	.short	0x0001
        /*0022*/ 	.short	0x0008
        /*0024*/ 	.byte	0x00, 0xf5, 0x21, 0x00


	//----- nvinfo : EIATTR_KPARAM_INFO
	.align		4
.L_23:
        /*0028*/ 	.byte	0x04, 0x17
        /*002a*/ 	.short	(.L_25 - .L_24)
.L_24:
        /*002c*/ 	.word	0x00000000
        /*0030*/ 	.short	0x0000
        /*0032*/ 	.short	0x0000
        /*0034*/ 	.byte	0x00, 0xf5, 0x21, 0x00


	//----- nvinfo : EIATTR_SPARSE_MMA_MASK
	.align		4
.L_25:
        /*0038*/ 	.byte	0x03, 0x50
        /*003a*/ 	.short	0x0000


	//----- nvinfo : EIATTR_MAXREG_COUNT
	.align		4
        /*003c*/ 	.byte	0x03, 0x1b
        /*003e*/ 	.short	0x00ff


	//----- nvinfo : EIATTR_MERCURY_ISA_VERSION
	.align		4
        /*0040*/ 	.byte	0x03, 0x5f
        /*0042*/ 	.short	0x0101


	//----- nvinfo : EIATTR_VRC_CTA_INIT_COUNT
	.align		4
        /*0044*/ 	.byte	0x02, 0x4a
	.zero		1
	.zero		1


	//----- nvinfo : EIATTR_EXIT_INSTR_OFFSETS
	.align		4
        /*0048*/ 	.byte	0x04, 0x1c
        /*004a*/ 	.short	(.L_27 - .L_26)


	//   ....[0]....
.L_26:
        /*004c*/ 	.word	0x00000070


	//   ....[1]....
        /*0050*/ 	.word	0x00000100


	//----- nvinfo : EIATTR_CBANK_PARAM_SIZE
	.align		4
.L_27:
        /*0054*/ 	.byte	0x03, 0x19
        /*0056*/ 	.short	0x0014


	//----- nvinfo : EIATTR_PARAM_CBANK
	.align		4
        /*0058*/ 	.byte	0x04, 0x0a
        /*005a*/ 	.short	(.L_29 - .L_28)
	.align		4
.L_28:
        /*005c*/ 	.word	index@(.nv.constant0._Z8relu_f16P6__halfS0_i)
        /*0060*/ 	.short	0x0380
        /*0062*/ 	.short	0x0014


	//----- nvinfo : EIATTR_SW_WAR
	.align		4
.L_29:
        /*0064*/ 	.byte	0x04, 0x36
        /*0066*/ 	.short	(.L_31 - .L_30)
.L_30:
        /*0068*/ 	.word	0x00000008
.L_31:


//--------------------- .nv.info._Z10relu_f32x4PfS_i --------------------------
	.section	.nv.info._Z10relu_f32x4PfS_i,"",@"SHT_CUDA_INFO"
	.sectionflags	@""
	.align	4


	//----- nvinfo : EIATTR_CUDA_API_VERSION
	.align		4
        /*0000*/ 	.byte	0x04, 0x37
        /*0002*/ 	.short	(.L_33 - .L_32)
.L_32:
        /*0004*/ 	.word	0x00000082


	//----- nvinfo : EIATTR_KPARAM_INFO
	.align		4
.L_33:
        /*0008*/ 	.byte	0x04, 0x17
        /*000a*/ 	.short	(.L_35 - .L_34)
.L_34:
        /*000c*/ 	.word	0x00000000
        /*0010*/ 	.short	0x0002
        /*0012*/ 	.short	0x0010
        /*0014*/ 	.byte	0x00, 0xf0, 0x11, 0x00


	//----- nvinfo : EIATTR_KPARAM_INFO
	.align		4
.L_35:
        /*0018*/ 	.byte	0x04, 0x17
        /*001a*/ 	.short	(.L_37 - .L_36)
.L_36:
        /*001c*/ 	.word	0x00000000
        /*0020*/ 	.short	0x0001
        /*0022*/ 	.short	0x0008
        /*0024*/ 	.byte	0x00, 0xf5, 0x21, 0x00


	//----- nvinfo : EIATTR_KPARAM_INFO
	.align		4
.L_37:
        /*0028*/ 	.byte	0x04, 0x17
        /*002a*/ 	.short	(.L_39 - .L_38)
.L_38:
        /*002c*/ 	.word	0x00000000
        /*0030*/ 	.short	0x0000
        /*0032*/ 	.short	0x0000
        /*0034*/ 	.byte	0x00, 0xf5, 0x21, 0x00


	//----- nvinfo : EIATTR_SPARSE_MMA_MASK
	.align		4
.L_39:
        /*0038*/ 	.byte	0x03, 0x50
        /*003a*/ 	.short	0x0000


	//----- nvinfo : EIATTR_MAXREG_COUNT
	.align		4
        /*003c*/ 	.byte	0x03, 0x1b
        /*003e*/ 	.short	0x00ff


	//----- nvinfo : EIATTR_MERCURY_ISA_VERSION
	.align		4
        /*0040*/ 	.byte	0x03, 0x5f
        /*0042*/ 	.short	0x0101


	//----- nvinfo : EIATTR_VRC_CTA_INIT_COUNT
	.align		4
        /*0044*/ 	.byte	0x02, 0x4a
	.zero		1
	.zero		1


	//----- nvinfo : EIATTR_EXIT_INSTR_OFFSETS
	.align		4
        /*0048*/ 	.byte	0x04, 0x1c
        /*004a*/ 	.short	(.L_41 - .L_40)


	//   ....[0]....
.L_40:
        /*004c*/ 	.word	0x00000080


	//   ....[1]....
        /*0050*/ 	.word	0x00000140


	//----- nvinfo : EIATTR_CBANK_PARAM_SIZE
	.align		4
.L_41:
        /*0054*/ 	.byte	0x03, 0x19
        /*0056*/ 	.short	0x0014


	//----- nvinfo : EIATTR_PARAM_CBANK
	.align		4
        /*0058*/ 	.byte	0x04, 0x0a
        /*005a*/ 	.short	(.L_43 - .L_42)
	.align		4
.L_42:
        /*005c*/ 	.word	index@(.nv.constant0._Z10relu_f32x4PfS_i)
        /*0060*/ 	.short	0x0380
        /*0062*/ 	.short	0x0014


	//----- nvinfo : EIATTR_SW_WAR
	.align		4
.L_43:
        /*0064*/ 	.byte	0x04, 0x36
        /*0066*/ 	.short	(.L_45 - .L_44)
.L_44:
        /*0068*/ 	.word	0x00000008
.L_45:


//--------------------- .nv.info._Z8relu_f32PfS_i --------------------------
	.section	.nv.info._Z8relu_f32PfS_i,"",@"SHT_CUDA_INFO"
	.sectionflags	@""
	.align	4


	//----- nvinfo : EIATTR_CUDA_API_VERSION
	.align		4
        /*0000*/ 	.byte	0x04, 0x37
        /*0002*/ 	.short	(.L_47 - .L_46)
.L_46:
        /*0004*/ 	.word	0x00000082


	//----- nvinfo : EIATTR_KPARAM_INFO
	.align		4
.L_47:
        /*0008*/ 	.byte	0x04, 0x17
        /*000a*/ 	.short	(.L_49 - .L_48)
.L_48:
        /*000c*/ 	.word	0x00000000
        /*0010*/ 	.short	0x0002
        /*0012*/ 	.short	0x0010
        /*0014*/ 	.byte	0x00, 0xf0, 0x11, 0x00


	//----- nvinfo : EIATTR_KPARAM_INFO
	.align		4
.L_49:
        /*0018*/ 	.byte	0x04, 0x17
        /*001a*/ 	.short	(.L_51 - .L_50)
.L_50:
        /*001c*/ 	.word	0x00000000
        /*0020*/ 	.short	0x0001
        /*0022*/ 	.short	0x0008
        /*0024*/ 	.byte	0x00, 0xf5, 0x21, 0x00


	//----- nvinfo : EIATTR_KPARAM_INFO
	.align		4
.L_51:
        /*0028*/ 	.byte	0x04, 0x17
        /*002a*/ 	.short	(.L_53 - .L_52)
.L_52:
        /*002c*/ 	.word	0x00000000
        /*0030*/ 	.short	0x0000
        /*0032*/ 	.short	0x0000
        /*0034*/ 	.byte	0x00, 0xf5, 0x21, 0x00


	//----- nvinfo : EIATTR_SPARSE_MMA_MASK
	.align		4
.L_53:
        /*0038*/ 	.byte	0x03, 0x50
        /*003a*/ 	.short	0x0000


	//----- nvinfo : EIATTR_MAXREG_COUNT
	.align		4
        /*003c*/ 	.byte	0x03, 0x1b
        /*003e*/ 	.short	0x00ff


	//----- nvinfo : EIATTR_MERCURY_ISA_VERSION
	.align		4
        /*0040*/ 	.byte	0x03, 0x5f
        /*0042*/ 	.short	0x0101


	//----- nvinfo : EIATTR_VRC_CTA_INIT_COUNT
	.align		4
        /*0044*/ 	.byte	0x02, 0x4a
	.zero		1
	.zero		1


	//----- nvinfo : EIATTR_EXIT_INSTR_OFFSETS
	.align		4
        /*0048*/ 	.byte	0x04, 0x1c
        /*004a*/ 	.short	(.L_55 - .L_54)


	//   ....[0]....
.L_54:
        /*004c*/ 	.word	0x00000070


	//   ....[1]....
        /*0050*/ 	.word	0x00000100


	//----- nvinfo : EIATTR_CBANK_PARAM_SIZE
	.align		4
.L_55:
        /*0054*/ 	.byte	0x03, 0x19
        /*0056*/ 	.short	0x0014


	//----- nvinfo : EIATTR_PARAM_CBANK
	.align		4
        /*0058*/ 	.byte	0x04, 0x0a
        /*005a*/ 	.short	(.L_57 - .L_56)
	.align		4
.L_56:
        /*005c*/ 	.word	index@(.nv.constant0._Z8relu_f32PfS_i)
        /*0060*/ 	.short	0x0380
        /*0062*/ 	.short	0x0014


	//----- nvinfo : EIATTR_SW_WAR
	.align		4
.L_57:
        /*0064*/ 	.byte	0x04, 0x36
        /*0066*/ 	.short	(.L_59 - .L_58)
.L_58:
        /*0068*/ 	.word	0x00000008
.L_59:


//--------------------- .nv.callgraph             --------------------------
	.section	.nv.callgraph,"",@"SHT_CUDA_CALLGRAPH"
	.align	4
	.sectionentsize	8
	.align		4
        /*0000*/ 	.word	0x00000000
	.align		4
        /*0004*/ 	.word	0xffffffff
	.align		4
        /*0008*/ 	.word	0x00000000
	.align		4
        /*000c*/ 	.word	0xfffffffe
	.align		4
        /*0010*/ 	.word	0x00000000
	.align		4
        /*0014*/ 	.word	0xfffffffd
	.align		4
        /*0018*/ 	.word	0x00000000
	.align		4
        /*001c*/ 	.word	0xfffffffc


//--------------------- .text._Z8relu_f16P6__halfS0_i --------------------------
	.section	.text._Z8relu_f16P6__halfS0_i,"ax",@progbits
	.align	128
        .global         _Z8relu_f16P6__halfS0_i
        .type           _Z8relu_f16P6__halfS0_i,@function
        .size           _Z8relu_f16P6__halfS0_i,(.L_x_3 - _Z8relu_f16P6__halfS0_i)
        .other          _Z8relu_f16P6__halfS0_i,@"STO_CUDA_ENTRY STV_DEFAULT"
_Z8relu_f16P6__halfS0_i:
.text._Z8relu_f16P6__halfS0_i:
[----:B------:R-:W-:Y:S01]  /*0000*/  LDC R1, c[0x0][0x37c] ;  /* 0x0000df00ff017b82 */ /* 0x000fe20000000800 */
[----:B------:R-:W0:Y:S01]  /*0010*/  S2R R7, SR_CTAID.X ;  /* 0x0000000000077919 */ /* 0x000e220000002500 */
[----:B------:R-:W0:Y:S01]  /*0020*/  LDCU UR4, c[0x0][0x360] ;  /* 0x00006c00ff0477ac */ /* 0x000e220008000800 */
[----:B------:R-:W0:Y:S01]  /*0030*/  S2R R0, SR_TID.X ;  /* 0x0000000000007919 */ /* 0x000e220000002100 */
[----:B------:R-:W1:Y:S01]  /*0040*/  LDCU UR5, c[0x0][0x390] ;  /* 0x00007200ff0577ac */ /* 0x000e620008000800 */
[----:B0-----:R-:W-:-:S05]  /*0050*/  IMAD R7, R7, UR4, R0 ;  /* 0x0000000407077c24 */ /* 0x001fca000f8e0200 */
[----:B-1----:R-:W-:-:S13]  /*0060*/  ISETP.GE.AND P0, PT, R7, UR5, PT ;  /* 0x0000000507007c0c */ /* 0x002fda000bf06270 */
[----:B------:R-:W-:Y:S05]  /*0070*/  @P0 EXIT ;  /* 0x000000000000094d */ /* 0x000fea0003800000 */
[----:B------:R-:W0:Y:S01]  /*0080*/  LDC.64 R2, c[0x0][0x380] ;  /* 0x0000e000ff027b82 */ /* 0x000e220000000a00 */
[----:B------:R-:W1:Y:S07]  /*0090*/  LDCU.64 UR4, c[0x0][0x358] ;  /* 0x00006b00ff0477ac */ /* 0x000e6e0008000a00 */
[----:B------:R-:W2:Y:S01]  /*00a0*/  LDC.64 R4, c[0x0][0x388] ;  /* 0x0000e200ff047b82 */ /* 0x000ea20000000a00 */
[----:B0-----:R-:W-:-:S06]  /*00b0*/  IMAD.WIDE R2, R7, 0x2, R2 ;  /* 0x0000000207027825 */ /* 0x001fcc00078e0202 */
[----:B-1----:R-:W3:Y:S01]  /*00c0*/  LDG.E.U16 R2, desc[UR4][R2.64] ;  /* 0x0000000402027981 */ /* 0x002ee2000c1e1500 */
[----:B--2---:R-:W-:Y:S01]  /*00d0*/  IMAD.WIDE R4, R7, 0x2, R4 ;  /* 0x0000000207047825 */ /* 0x004fe200078e0204 */
[----:B---3--:R-:W-:-:S05]  /*00e0*/  HMNMX2 R0, R2.H0_H0, RZ.H0_H0, !PT ;  /* 0x200000ff02007240 */ /* 0x008fca0007800800 */
[----:B------:R-:W-:Y:S01]  /*00f0*/  STG.E.U16 desc[UR4][R4.64], R0 ;  /* 0x0000000004007986 */ /* 0x000fe2000c101504 */
[----:B------:R-:W-:Y:S05]  /*0100*/  EXIT ;  /* 0x000000000000794d */ /* 0x000fea0003800000 */
.L_x_0:
[----:B------:R-:W-:-:S00]  /*0110*/  BRA `(.L_x_0) ;  /* 0xfffffffc00fc7947 */ /* 0x000fc0000383ffff */
[----:B------:R-:W-:-:S00]  /*0120*/  NOP ;  /* 0x0000000000007918 */ /* 0x000fc00000000000 */
        /* <DEDUP_REMOVED lines=13> */
.L_x_3:


//--------------------- .text._Z10relu_f32x4PfS_i --------------------------
	.section	.text._Z10relu_f32x4PfS_i,"ax",@progbits
	.align	128
        .global         _Z10relu_f32x4PfS_i
        .type           _Z10relu_f32x4PfS_i,@function
        .size           _Z10relu_f32x4PfS_i,(.L_x_4 - _Z10relu_f32x4PfS_i)
        .other          _Z10relu_f32x4PfS_i,@"STO_CUDA_ENTRY STV_DEFAULT"
_Z10relu_f32x4PfS_i:
.text._Z10relu_f32x4PfS_i:
[----:B------:R-:W-:Y:S01]  /*0000*/  LDC R1, c[0x0][0x37c] ;  /* 0x0000df00ff017b82 */ /* 0x000fe20000000800 */
[----:B------:R-:W0:Y:S01]  /*0010*/  S2R R0, SR_CTAID.X ;  /* 0x0000000000007919 */ /* 0x000e220000002500 */
[----:B------:R-:W0:Y:S01]  /*0020*/  LDCU UR4, c[0x0][0x360] ;  /* 0x00006c00ff0477ac */ /* 0x000e220008000800 */
[----:B------:R-:W0:Y:S01]  /*0030*/  S2R R3, SR_TID.X ;  /* 0x0000000000037919 */ /* 0x000e220000002100 */
[----:B------:R-:W1:Y:S01]  /*0040*/  LDCU UR5, c[0x0][0x390] ;  /* 0x00007200ff0577ac */ /* 0x000e620008000800 */
[----:B0-----:R-:W-:-:S04]  /*0050*/  IMAD R0, R0, UR4, R3 ;  /* 0x0000000400007c24 */ /* 0x001fc8000f8e0203 */
[----:B------:R-:W-:-:S05]  /*0060*/  IMAD.SHL.U32 R7, R0, 0x4, RZ ;  /* 0x0000000400077824 */ /* 0x000fca00078e00ff */
[----:B-1----:R-:W-:-:S13]  /*0070*/  ISETP.GE.AND P0, PT, R7, UR5, PT ;  /* 0x0000000507007c0c */ /* 0x002fda000bf06270 */
[----:B------:R-:W-:Y:S05]  /*0080*/  @P0 EXIT ;  /* 0x000000000000094d */ /* 0x000fea0003800000 */
[----:B------:R-:W0:Y:S01]  /*0090*/  LDC.64 R2, c[0x0][0x380] ;  /* 0x0000e000ff027b82 */ /* 0x000e220000000a00 */
[----:B------:R-:W1:Y:S07]  /*00a0*/  LDCU.64 UR4, c[0x0][0x358] ;  /* 0x00006b00ff0477ac */ /* 0x000e6e0008000a00 */
[----:B------:R-:W2:Y:S01]  /*00b0*/  LDC.64 R4, c[0x0][0x388] ;  /* 0x0000e200ff047b82 */ /* 0x000ea20000000a00 */
[----:B0-----:R-:W-:-:S05]  /*00c0*/  IMAD.WIDE R2, R7, 0x4, R2 ;  /* 0x0000000407027825 */ /* 0x001fca00078e0202 */
[----:B-1----:R-:W3:Y:S01]  /*00d0*/  LDG.E.128 R8, desc[UR4][R2.64] ;  /* 0x0000000402087981 */ /* 0x002ee2000c1e1d00 */
[----:B--2---:R-:W-:Y:S01]  /*00e0*/  IMAD.WIDE R4, R7, 0x4, R4 ;  /* 0x0000000407047825 */ /* 0x004fe200078e0204 */
[----:B---3--:R-:W-:Y:S02]  /*00f0*/  FMNMX R8, RZ, R8, !PT ;  /* 0x00000008ff087209 */ /* 0x008fe40007800000 */
[----:B------:R-:W-:Y:S02]  /*0100*/  FMNMX R9, RZ, R9, !PT ;  /* 0x00000009ff097209 */ /* 0x000fe40007800000 */
[----:B------:R-:W-:Y:S02]  /*0110*/  FMNMX R10, RZ, R10, !PT ;  /* 0x0000000aff0a7209 */ /* 0x000fe40007800000 */
[----:B------:R-:W-:-:S05]  /*0120*/  FMNMX R11, RZ, R11, !PT ;  /* 0x0000000bff0b7209 */ /* 0x000fca0007800000 */
[----:B------:R-:W-:Y:S01]  /*0130*/  STG.E.128 desc[UR4][R4.64], R8 ;  /* 0x0000000804007986 */ /* 0x000fe2000c101d04 */
[----:B------:R-:W-:Y:S05]  /*0140*/  EXIT ;  /* 0x000000000000794d */ /* 0x000fea0003800000 */
.L_x_1:
        /* <DEDUP_REMOVED lines=11> */
.L_x_4:


//--------------------- .text._Z8relu_f32PfS_i    --------------------------
	.section	.text._Z8relu_f32PfS_i,"ax",@progbits
	.align	128
        .global         _Z8relu_f32PfS_i
        .type           _Z8relu_f32PfS_i,@function
        .size           _Z8relu_f32PfS_i,(.L_x_5 - _Z8relu_f32PfS_i)
        .other          _Z8relu_f32PfS_i,@"STO_CUDA_ENTRY STV_DEFAULT"
_Z8relu_f32PfS_i:
.text._Z8relu_f32PfS_i:
        /* <DEDUP_REMOVED lines=12> */
[----:B-1----:R-:W3:Y:S01]  /*00c0*/  LDG.E R2, desc[UR4][R2.64] ;  /* 0x0000000402027981 */ /* 0x002ee2000c1e1900 */
[----:B--2---:R-:W-:Y:S01]  /*00d0*/  IMAD.WIDE R4, R7, 0x4, R4 ;  /* 0x0000000407047825 */ /* 0x004fe200078e0204 */
[----:B---3--:R-:W-:-:S05]  /*00e0*/  FMNMX R7, RZ, R2, !PT ;  /* 0x00000002ff077209 */ /* 0x008fca0007800000 */
[----:B------:R-:W-:Y:S01]  /*00f0*/  STG.E desc[UR4][R4.64], R7 ;  /* 0x0000000704007986 */ /* 0x000fe2000c101904 */
[----:B------:R-:W-:Y:S05]  /*0100*/  EXIT ;  /* 0x000000000000794d */ /* 0x000fea0003800000 */
.L_x_2:
        /* <DEDUP_REMOVED lines=15> */
.L_x_5:


//--------------------- .nv.shared.reserved.0     --------------------------
	.section	.nv.shared.reserved.0,"aw",@nobits
	.weak		__nv_reservedSMEM_offset_0_alias
	.size		__nv_reservedSMEM_offset_0_alias, 0, 64
	.other		__nv_reservedSMEM_offset_0_alias,@"STO_CUDA_RESERVED_SHARED STV_DEFAULT"
__nv_reservedSMEM_offset_0_alias:
	.zero		0
	.zero		64


//--------------------- .nv.constant0._Z8relu_f16P6__halfS0_i --------------------------
	.section	.nv.constant0._Z8relu_f16P6__halfS0_i,"a",@progbits
	.sectionflags	@""
	.align	4
.nv.constant0._Z8relu_f16P6__halfS0_i:
	.zero		916


//--------------------- .nv.constant0._Z10relu_f32x4PfS_i --------------------------
	.section	.nv.constant0._Z10relu_f32x4PfS_i,"a",@progbits
	.sectionflags	@""
	.align	4
.nv.constant0._Z10relu_f32x4PfS_i:
	.zero		916


//--------------------- .nv.constant0._Z8relu_f32PfS_i --------------------------
	.section	.nv.constant0._Z8relu_f32PfS_i,"a",@progbits
	.sectionflags	@""
	.align	4
.nv.constant0._Z8relu_f32PfS_i:
	.zero		916


//--------------------- SYMBOLS --------------------------

	.type		.nv.reservedSmem.offset0,@object
	.size		.nv.reservedSmem.offset0,0x4
